//
// Generated by NVIDIA NVVM Compiler
//
// Compiler Build ID: CL-36424714
// Cuda compilation tools, release 13.0, V13.0.88
// Based on NVVM 20.0.0
//

.version 9.0
.target sm_100
.address_size 64

	// .globl	_Z14naiveReductionPiS_i

.visible .entry _Z14naiveReductionPiS_i(
	.param .u64 .ptr .align 1 _Z14naiveReductionPiS_i_param_0,
	.param .u64 .ptr .align 1 _Z14naiveReductionPiS_i_param_1,
	.param .u32 _Z14naiveReductionPiS_i_param_2
)
{
	.reg .pred 	%p<5>;
	.reg .b32 	%r<16>;
	.reg .b64 	%rd<9>;

	ld.param.u64 	%rd4, [_Z14naiveReductionPiS_i_param_0];
	ld.param.u64 	%rd3, [_Z14naiveReductionPiS_i_param_1];
	ld.param.u32 	%r4, [_Z14naiveReductionPiS_i_param_2];
	cvta.to.global.u64 	%rd1, %rd4;
	mov.u32 	%r5, %ctaid.x;
	mov.u32 	%r6, %ntid.x;
	mov.u32 	%r7, %tid.x;
	mad.lo.s32 	%r1, %r5, %r6, %r7;
	setp.lt.s32 	%p1, %r4, 2;
	@%p1 bra 	$L__BB0_5;
	mul.wide.s32 	%rd5, %r1, 4;
	add.s64 	%rd2, %rd1, %rd5;
	mov.b32 	%r15, 1;
$L__BB0_2:
	shl.b32 	%r3, %r15, 1;
	add.s32 	%r9, %r3, -1;
	and.b32  	%r10, %r9, %r1;
	setp.ne.s32 	%p2, %r10, 0;
	@%p2 bra 	$L__BB0_4;
	mul.wide.s32 	%rd6, %r15, 4;
	add.s64 	%rd7, %rd2, %rd6;
	ld.global.u32 	%r11, [%rd7];
	ld.global.u32 	%r12, [%rd2];
	add.s32 	%r13, %r12, %r11;
	st.global.u32 	[%rd2], %r13;
$L__BB0_4:
	bar.sync 	0;
	setp.lt.s32 	%p3, %r3, %r4;
	mov.u32 	%r15, %r3;
	@%p3 bra 	$L__BB0_2;
$L__BB0_5:
	setp.ne.s32 	%p4, %r1, 0;
	@%p4 bra 	$L__BB0_7;
	ld.global.u32 	%r14, [%rd1];
	cvta.to.global.u64 	%rd8, %rd3;
	st.global.u32 	[%rd8], %r14;
$L__BB0_7:
	ret;

}


// ===== COMPILED SASS (sm_100) =====

	.target	sm_100

	.elftype	@"ET_EXEC"


//--------------------- .note.nv.tkinfo           --------------------------
	.section	.note.nv.tkinfo,"",@"SHT_NOTE"
	.sectionflags	@"SHF_NOTE_NV_TKINFO"
	.tkinfo
        /*0018*/ 	.word	0x00000002
        /*0030*/ 	.string	""
        /*0030*/ 	.string	"ptxas"
        /*0030*/ 	.string	"Cuda compilation tools, release 13.0, V13.0.88"
        /*0030*/ 	.string	"Build cuda_13.0.r13.0/compiler.36424714_0"
        /*0030*/ 	.string	"-arch sm_100 -m 64 "



//--------------------- .note.nv.cuinfo           --------------------------
	.section	.note.nv.cuinfo,"",@"SHT_NOTE"
	.sectionflags	@"SHF_NOTE_NV_CUINFO"
        /*0018*/ 	.short	0x0002
        /*001a*/ 	.short	0x0064
        /*001c*/ 	.short	0x0082
	.zero		2


//--------------------- .nv.info                  --------------------------
	.section	.nv.info,"",@"SHT_CUDA_INFO"
	.align	4


	//----- nvinfo : EIATTR_REGCOUNT
	.align		4
        /*0000*/ 	.byte	0x04, 0x2f
        /*0002*/ 	.short	(.L_1 - .L_0)
	.align		4
.L_0:
        /*0004*/ 	.word	index@(_Z14naiveReductionPiS_i)
        /*0008*/ 	.word	0x0000000c


	//----- nvinfo : EIATTR_FRAME_SIZE
	.align		4
.L_1:
        /*000c*/ 	.byte	0x04, 0x11
        /*000e*/ 	.short	(.L_3 - .L_2)
	.align		4
.L_2:
        /*0010*/ 	.word	index@(_Z14naiveReductionPiS_i)
        /*0014*/ 	.word	0x00000000


	//----- nvinfo : EIATTR_MIN_STACK_SIZE
	.align		4
.L_3:
        /*0018*/ 	.byte	0x04, 0x12
        /*001a*/ 	.short	(.L_5 - .L_4)
	.align		4
.L_4:
        /*001c*/ 	.word	index@(_Z14naiveReductionPiS_i)
        /*0020*/ 	.word	0x00000000
.L_5:


//--------------------- .nv.compat                --------------------------
	.section	.nv.compat,"",@"SHT_CUDA_COMPAT_INFO"
	.align	4
        /*0000*/ 	.byte	0x02, 0x09, 0x00, 0x00, 0x02, 0x02, 0x01, 0x00, 0x02, 0x05, 0x05, 0x00, 0x03, 0x07, 0x01, 0x01
        /*0010*/ 	.byte	0x02, 0x03, 0x00, 0x00, 0x02, 0x06, 0x01, 0x00, 0x04, 0x0b, 0x08, 0x00, 0x09, 0x00, 0x00, 0x00
        /*0020*/ 	.byte	0x00, 0x00, 0x00, 0x00


//--------------------- .nv.info._Z14naiveReductionPiS_i --------------------------
	.section	.nv.info._Z14naiveReductionPiS_i,"",@"SHT_CUDA_INFO"
	.sectionflags	@""
	.align	4


	//----- nvinfo : EIATTR_CUDA_API_VERSION
	.align		4
        /*0000*/ 	.byte	0x04, 0x37
        /*0002*/ 	.short	(.L_7 - .L_6)
.L_6:
        /*0004*/ 	.word	0x00000082


	//----- nvinfo : EIATTR_KPARAM_INFO
	.align		4
.L_7:
        /*0008*/ 	.byte	0x04, 0x17
        /*000a*/ 	.short	(.L_9 - .L_8)
.L_8:
        /*000c*/ 	.word	0x00000000
        /*0010*/ 	.short	0x0002
        /*0012*/ 	.short	0x0010
        /*0014*/ 	.byte	0x00, 0xf0, 0x11, 0x00


	//----- nvinfo : EIATTR_KPARAM_INFO
	.align		4
.L_9:
        /*0018*/ 	.byte	0x04, 0x17
        /*001a*/ 	.short	(.L_11 - .L_10)
.L_10:
        /*001c*/ 	.word	0x00000000
        /*0020*/ 	.short	0x0001
        /*0022*/ 	.short	0x0008
        /*0024*/ 	.byte	0x00, 0xf5, 0x21, 0x00


	//----- nvinfo : EIATTR_KPARAM_INFO
	.align		4
.L_11:
        /*0028*/ 	.byte	0x04, 0x17
        /*002a*/ 	.short	(.L_13 - .L_12)
.L_12:
        /*002c*/ 	.word	0x00000000
        /*0030*/ 	.short	0x0000
        /*0032*/ 	.short	0x0000
        /*0034*/ 	.byte	0x00, 0xf5, 0x21, 0x00


	//----- nvinfo : EIATTR_SPARSE_MMA_MASK
	.align		4
.L_13:
        /*0038*/ 	.byte	0x03, 0x50
        /*003a*/ 	.short	0x0000


	//----- nvinfo : EIATTR_MAXREG_COUNT
	.align		4
        /*003c*/ 	.byte	0x03, 0x1b
        /*003e*/ 	.short	0x00ff


	//----- nvinfo : EIATTR_NUM_BARRIERS
	.align		4
        /*0040*/ 	.byte	0x02, 0x4c
        /*0042*/ 	.byte	0x01
	.zero		1


	//----- nvinfo : EIATTR_MERCURY_ISA_VERSION
	.align		4
        /*0044*/ 	.byte	0x03, 0x5f
        /*0046*/ 	.short	0x0101


	//----- nvinfo : EIATTR_VRC_CTA_INIT_COUNT
	.align		4
        /*0048*/ 	.byte	0x02, 0x4a
	.zero		1
	.zero		1


	//----- nvinfo : EIATTR_EXIT_INSTR_OFFSETS
	.align		4
        /*004c*/ 	.byte	0x04, 0x1c
        /*004e*/ 	.short	(.L_15 - .L_14)


	//   ....[0]....
.L_14:
        /*0050*/ 	.word	0x000001d0


	//   ....[1]....
        /*0054*/ 	.word	0x00000220


	//----- nvinfo : EIATTR_CRS_STACK_SIZE
	.align		4
.L_15:
        /*0058*/ 	.byte	0x04, 0x1e
        /*005a*/ 	.short	(.L_17 - .L_16)
.L_16:
        /*005c*/ 	.word	0x00000000


	//----- nvinfo : EIATTR_CBANK_PARAM_SIZE
	.align		4
.L_17:
        /*0060*/ 	.byte	0x03, 0x19
        /*0062*/ 	.short	0x0014


	//----- nvinfo : EIATTR_PARAM_CBANK
	.align		4
        /*0064*/ 	.byte	0x04, 0x0a
        /*0066*/ 	.short	(.L_19 - .L_18)
	.align		4
.L_18:
        /*0068*/ 	.word	index@(.nv.constant0._Z14naiveReductionPiS_i)
        /*006c*/ 	.short	0x0380
        /*006e*/ 	.short	0x0014


	//----- nvinfo : EIATTR_SW_WAR
	.align		4
.L_19:
        /*0070*/ 	.byte	0x04, 0x36
        /*0072*/ 	.short	(.L_21 - .L_20)
.L_20:
        /*0074*/ 	.word	0x00000008
.L_21:


//--------------------- .nv.callgraph             --------------------------
	.section	.nv.callgraph,"",@"SHT_CUDA_CALLGRAPH"
	.align	4
	.sectionentsize	8
	.align		4
        /*0000*/ 	.word	0x00000000
	.align		4
        /*0004*/ 	.word	0xffffffff
	.align		4
        /*0008*/ 	.word	0x00000000
	.align		4
        /*000c*/ 	.word	0xfffffffe
	.align		4
        /*0010*/ 	.word	0x00000000
	.align		4
        /*0014*/ 	.word	0xfffffffd
	.align		4
        /*0018*/ 	.word	0x00000000
	.align		4
        /*001c*/ 	.word	0xfffffffc


//--------------------- .text._Z14naiveReductionPiS_i --------------------------
	.section	.text._Z14naiveReductionPiS_i,"ax",@progbits
	.align	128
        .global         _Z14naiveReductionPiS_i
        .type           _Z14naiveReductionPiS_i,@function
        .size           _Z14naiveReductionPiS_i,(.L_x_5 - _Z14naiveReductionPiS_i)
        .other          _Z14naiveReductionPiS_i,@"STO_CUDA_ENTRY STV_DEFAULT"
_Z14naiveReductionPiS_i:
.text._Z14naiveReductionPiS_i:
[----:B------:R-:W-:Y:S01]  /*0000*/  LDC R1, c[0x0][0x37c] ;  /* 0x0000df00ff017b82 */ /* 0x000fe20000000800 */
[----:B------:R-:W0:Y:S01]  /*0010*/  S2R R0, SR_TID.X ;  /* 0x0000000000007919 */ /* 0x000e220000002100 */
[----:B------:R-:W1:Y:S06]  /*0020*/  LDCU UR7, c[0x0][0x390] ;  /* 0x00007200ff0777ac */ /* 0x000e6c0008000800 */
[----:B------:R-:W0:Y:S01]  /*0030*/  S2UR UR6, SR_CTAID.X ;  /* 0x00000000000679c3 */ /* 0x000e220000002500 */
[----:B------:R-:W2:Y:S07]  /*0040*/  LDCU.64 UR4, c[0x0][0x358] ;  /* 0x00006b00ff0477ac */ /* 0x000eae0008000a00 */
[----:B------:R-:W0:Y:S01]  /*0050*/  LDC R7, c[0x0][0x360] ;  /* 0x0000d800ff077b82 */ /* 0x000e220000000800 */
[----:B-1----:R-:W-:Y:S01]  /*0060*/  UISETP.GE.AND UP0, UPT, UR7, 0x2, UPT ;  /* 0x000000020700788c */ /* 0x002fe2000bf06270 */
[----:B0-----:R-:W-:-:S08]  /*0070*/  IMAD R7, R7, UR6, R0 ;  /* 0x0000000607077c24 */ /* 0x001fd0000f8e0200 */
[----:B--2---:R-:W-:Y:S05]  /*0080*/  BRA.U !UP0, `(.L_x_0) ;  /* 0x00000001084c7547 */ /* 0x004fea000b800000 */
[----:B------:R-:W0:Y:S01]  /*0090*/  LDC.64 R2, c[0x0][0x380] ;  /* 0x0000e000ff027b82 */ /* 0x000e220000000a00 */
[----:B------:R-:W-:Y:S01]  /*00a0*/  HFMA2 R5, -RZ, RZ, 0, 5.9604644775390625e-08 ;  /* 0x00000001ff057431 */ /* 0x000fe200000001ff */
[----:B------:R-:W1:Y:S02]  /*00b0*/  LDCU UR6, c[0x0][0x390] ;  /* 0x00007200ff0677ac */ /* 0x000e640008000800 */
[----:B01----:R-:W-:-:S07]  /*00c0*/  IMAD.WIDE R2, R7, 0x4, R2 ;  /* 0x0000000407027825 */ /* 0x003fce00078e0202 */
.L_x_3:
[----:B------:R-:W-:Y:S01]  /*00d0*/  SHF.L.U32 R6, R5, 0x1, RZ ;  /* 0x0000000105067819 */ /* 0x000fe200000006ff */
[----:B------:R-:W-:Y:S04]  /*00e0*/  BSSY.RECONVERGENT B0, `(.L_x_1) ;  /* 0x0000009000007945 */ /* 0x000fe80003800200 */
[----:B------:R-:W-:-:S05]  /*00f0*/  VIADD R0, R6, 0xffffffff ;  /* 0xffffffff06007836 */ /* 0x000fca0000000000 */
[----:B------:R-:W-:-:S13]  /*0100*/  LOP3.LUT P0, RZ, R0, R7, RZ, 0xc0, !PT ;  /* 0x0000000700ff7212 */ /* 0x000fda000780c0ff */
[----:B0-----:R-:W-:Y:S05]  /*0110*/  @P0 BRA `(.L_x_2) ;  /* 0x0000000000140947 */ /* 0x001fea0003800000 */
[----:B------:R-:W-:Y:S01]  /*0120*/  IMAD.WIDE R4, R5, 0x4, R2 ;  /* 0x0000000405047825 */ /* 0x000fe200078e0202 */
[----:B------:R-:W2:Y:S05]  /*0130*/  LDG.E R9, desc[UR4][R2.64] ;  /* 0x0000000402097981 */ /* 0x000eaa000c1e1900 */
[----:B------:R-:W2:Y:S02]  /*0140*/  LDG.E R4, desc[UR4][R4.64] ;  /* 0x0000000404047981 */ /* 0x000ea4000c1e1900 */
[----:B--2---:R-:W-:-:S05]  /*0150*/  IADD3 R9, PT, PT, R4, R9, RZ ;  /* 0x0000000904097210 */ /* 0x004fca0007ffe0ff */
[----:B------:R0:W-:Y:S02]  /*0160*/  STG.E desc[UR4][R2.64], R9 ;  /* 0x0000000902007986 */ /* 0x0001e4000c101904 */
.L_x_2:
[----:B------:R-:W-:Y:S05]  /*0170*/  BSYNC.RECONVERGENT B0 ;  /* 0x0000000000007941 */ /* 0x000fea0003800200 */
.L_x_1:
[----:B------:R-:W-:Y:S01]  /*0180*/  BAR.SYNC.DEFER_BLOCKING 0x0 ;  /* 0x0000000000007b1d */ /* 0x000fe20000010000 */
[----:B------:R-:W-:Y:S01]  /*0190*/  ISETP.GE.AND P0, PT, R6, UR6, PT ;  /* 0x0000000606007c0c */ /* 0x000fe2000bf06270 */
[----:B------:R-:W-:-:S12]  /*01a0*/  IMAD.MOV.U32 R5, RZ, RZ, R6 ;  /* 0x000000ffff057224 */ /* 0x000fd800078e0006 */
[----:B------:R-:W-:Y:S05]  /*01b0*/  @!P0 BRA `(.L_x_3) ;  /* 0xfffffffc00c48947 */ /* 0x000fea000383ffff */
.L_x_0:
[----:B------:R-:W-:-:S13]  /*01c0*/  ISETP.NE.AND P0, PT, R7, RZ, PT ;  /* 0x000000ff0700720c */ /* 0x000fda0003f05270 */
[----:B------:R-:W-:Y:S05]  /*01d0*/  @P0 EXIT ;  /* 0x000000000000094d */ /* 0x000fea0003800000 */
[----:B0-----:R-:W0:Y:S02]  /*01e0*/  LDC.64 R2, c[0x0][0x380] ;  /* 0x0000e000ff027b82 */ /* 0x001e240000000a00 */
[----:B0-----:R-:W2:Y:S06]  /*01f0*/  LDG.E R3, desc[UR4][R2.64] ;  /* 0x0000000402037981 */ /* 0x001eac000c1e1900 */
[----:B------:R-:W2:Y:S02]  /*0200*/  LDC.64 R4, c[0x0][0x388] ;  /* 0x0000e200ff047b82 */ /* 0x000ea40000000a00 */
[----:B--2---:R-:W-:Y:S01]  /*0210*/  STG.E desc[UR4][R4.64], R3 ;  /* 0x0000000304007986 */ /* 0x004fe2000c101904 */
[----:B------:R-:W-:Y:S05]  /*0220*/  EXIT ;  /* 0x000000000000794d */ /* 0x000fea0003800000 */
.L_x_4:
[----:B------:R-:W-:-:S00]  /*0230*/  BRA `(.L_x_4) ;  /* 0xfffffffc00fc7947 */ /* 0x000fc0000383ffff */
[----:B------:R-:W-:-:S00]  /*0240*/  NOP ;  /* 0x0000000000007918 */ /* 0x000fc00000000000 */
        /* <DEDUP_REMOVED lines=11> */
.L_x_5:


//--------------------- .nv.shared.reserved.0     --------------------------
	.section	.nv.shared.reserved.0,"aw",@nobits
	.weak		__nv_reservedSMEM_offset_0_alias
	.size		__nv_reservedSMEM_offset_0_alias, 0, 64
	.other		__nv_reservedSMEM_offset_0_alias,@"STO_CUDA_RESERVED_SHARED STV_DEFAULT"
__nv_reservedSMEM_offset_0_alias:
	.zero		0
	.zero		64


//--------------------- .nv.constant0._Z14naiveReductionPiS_i --------------------------
	.section	.nv.constant0._Z14naiveReductionPiS_i,"a",@progbits
	.sectionflags	@""
	.align	4
.nv.constant0._Z14naiveReductionPiS_i:
	.zero		916


//--------------------- SYMBOLS --------------------------

	.type		.nv.reservedSmem.offset0,@object
	.size		.nv.reservedSmem.offset0,0x4
